//
// Generated by NVIDIA NVVM Compiler
//
// Compiler Build ID: CL-36424714
// Cuda compilation tools, release 13.0, V13.0.88
// Based on NVVM 20.0.0
//

.version 9.0
.target sm_100
.address_size 64

	// .globl	_Z12gpuReductionPiS_i
// _ZZ12gpuReductionPiS_iE10partialSum has been demoted

.visible .entry _Z12gpuReductionPiS_i(
	.param .u64 .ptr .align 1 _Z12gpuReductionPiS_i_param_0,
	.param .u64 .ptr .align 1 _Z12gpuReductionPiS_i_param_1,
	.param .u32 _Z12gpuReductionPiS_i_param_2
)
{
	.reg .pred 	%p<6>;
	.reg .b32 	%r<22>;
	.reg .b64 	%rd<9>;
	// demoted variable
	.shared .align 4 .b8 _ZZ12gpuReductionPiS_iE10partialSum[4096];
	ld.param.u64 	%rd1, [_Z12gpuReductionPiS_i_param_0];
	ld.param.u64 	%rd2, [_Z12gpuReductionPiS_i_param_1];
	ld.param.u32 	%r11, [_Z12gpuReductionPiS_i_param_2];
	mov.u32 	%r1, %tid.x;
	mov.u32 	%r2, %ctaid.x;
	mov.u32 	%r21, %ntid.x;
	mad.lo.s32 	%r4, %r2, %r21, %r1;
	setp.ge.s32 	%p1, %r4, %r11;
	mov.b32 	%r20, 0;
	@%p1 bra 	$L__BB0_2;
	cvta.to.global.u64 	%rd3, %rd1;
	mul.wide.s32 	%rd4, %r4, 4;
	add.s64 	%rd5, %rd3, %rd4;
	ld.global.u32 	%r20, [%rd5];
$L__BB0_2:
	shl.b32 	%r12, %r1, 2;
	mov.u32 	%r13, _ZZ12gpuReductionPiS_iE10partialSum;
	add.s32 	%r7, %r13, %r12;
	st.shared.u32 	[%r7], %r20;
	bar.sync 	0;
	setp.lt.u32 	%p2, %r21, 2;
	@%p2 bra 	$L__BB0_6;
$L__BB0_3:
	shr.u32 	%r9, %r21, 1;
	setp.ge.u32 	%p3, %r1, %r9;
	@%p3 bra 	$L__BB0_5;
	shl.b32 	%r14, %r9, 2;
	add.s32 	%r15, %r7, %r14;
	ld.shared.u32 	%r16, [%r15];
	ld.shared.u32 	%r17, [%r7];
	add.s32 	%r18, %r17, %r16;
	st.shared.u32 	[%r7], %r18;
$L__BB0_5:
	bar.sync 	0;
	setp.gt.u32 	%p4, %r21, 3;
	mov.u32 	%r21, %r9;
	@%p4 bra 	$L__BB0_3;
$L__BB0_6:
	setp.ne.s32 	%p5, %r1, 0;
	@%p5 bra 	$L__BB0_8;
	ld.shared.u32 	%r19, [_ZZ12gpuReductionPiS_iE10partialSum];
	cvta.to.global.u64 	%rd6, %rd2;
	mul.wide.u32 	%rd7, %r2, 4;
	add.s64 	%rd8, %rd6, %rd7;
	st.global.u32 	[%rd8], %r19;
$L__BB0_8:
	ret;

}


// ===== COMPILED SASS (sm_100) =====

	.target	sm_100

	.elftype	@"ET_EXEC"


//--------------------- .note.nv.tkinfo           --------------------------
	.section	.note.nv.tkinfo,"",@"SHT_NOTE"
	.sectionflags	@"SHF_NOTE_NV_TKINFO"
	.tkinfo
        /*0018*/ 	.word	0x00000002
        /*0030*/ 	.string	""
        /*0030*/ 	.string	"ptxas"
        /*0030*/ 	.string	"Cuda compilation tools, release 13.0, V13.0.88"
        /*0030*/ 	.string	"Build cuda_13.0.r13.0/compiler.36424714_0"
        /*0030*/ 	.string	"-arch sm_100 -m 64 "



//--------------------- .note.nv.cuinfo           --------------------------
	.section	.note.nv.cuinfo,"",@"SHT_NOTE"
	.sectionflags	@"SHF_NOTE_NV_CUINFO"
        /*0018*/ 	.short	0x0002
        /*001a*/ 	.short	0x0064
        /*001c*/ 	.short	0x0082
	.zero		2


//--------------------- .nv.info                  --------------------------
	.section	.nv.info,"",@"SHT_CUDA_INFO"
	.align	4


	//----- nvinfo : EIATTR_REGCOUNT
	.align		4
        /*0000*/ 	.byte	0x04, 0x2f
        /*0002*/ 	.short	(.L_1 - .L_0)
	.align		4
.L_0:
        /*0004*/ 	.word	index@(_Z12gpuReductionPiS_i)
        /*0008*/ 	.word	0x0000000b


	//----- nvinfo : EIATTR_FRAME_SIZE
	.align		4
.L_1:
        /*000c*/ 	.byte	0x04, 0x11
        /*000e*/ 	.short	(.L_3 - .L_2)
	.align		4
.L_2:
        /*0010*/ 	.word	index@(_Z12gpuReductionPiS_i)
        /*0014*/ 	.word	0x00000000


	//----- nvinfo : EIATTR_MIN_STACK_SIZE
	.align		4
.L_3:
        /*0018*/ 	.byte	0x04, 0x12
        /*001a*/ 	.short	(.L_5 - .L_4)
	.align		4
.L_4:
        /*001c*/ 	.word	index@(_Z12gpuReductionPiS_i)
        /*0020*/ 	.word	0x00000000
.L_5:


//--------------------- .nv.compat                --------------------------
	.section	.nv.compat,"",@"SHT_CUDA_COMPAT_INFO"
	.align	4
        /*0000*/ 	.byte	0x02, 0x09, 0x00, 0x00, 0x02, 0x02, 0x01, 0x00, 0x02, 0x05, 0x05, 0x00, 0x03, 0x07, 0x01, 0x01
        /*0010*/ 	.byte	0x02, 0x03, 0x00, 0x00, 0x02, 0x06, 0x01, 0x00, 0x04, 0x0b, 0x08, 0x00, 0x09, 0x00, 0x00, 0x00
        /*0020*/ 	.byte	0x00, 0x00, 0x00, 0x00


//--------------------- .nv.info._Z12gpuReductionPiS_i --------------------------
	.section	.nv.info._Z12gpuReductionPiS_i,"",@"SHT_CUDA_INFO"
	.sectionflags	@""
	.align	4


	//----- nvinfo : EIATTR_CUDA_API_VERSION
	.align		4
        /*0000*/ 	.byte	0x04, 0x37
        /*0002*/ 	.short	(.L_7 - .L_6)
.L_6:
        /*0004*/ 	.word	0x00000082


	//----- nvinfo : EIATTR_KPARAM_INFO
	.align		4
.L_7:
        /*0008*/ 	.byte	0x04, 0x17
        /*000a*/ 	.short	(.L_9 - .L_8)
.L_8:
        /*000c*/ 	.word	0x00000000
        /*0010*/ 	.short	0x0002
        /*0012*/ 	.short	0x0010
        /*0014*/ 	.byte	0x00, 0xf0, 0x11, 0x00


	//----- nvinfo : EIATTR_KPARAM_INFO
	.align		4
.L_9:
        /*0018*/ 	.byte	0x04, 0x17
        /*001a*/ 	.short	(.L_11 - .L_10)
.L_10:
        /*001c*/ 	.word	0x00000000
        /*0020*/ 	.short	0x0001
        /*0022*/ 	.short	0x0008
        /*0024*/ 	.byte	0x00, 0xf5, 0x21, 0x00


	//----- nvinfo : EIATTR_KPARAM_INFO
	.align		4
.L_11:
        /*0028*/ 	.byte	0x04, 0x17
        /*002a*/ 	.short	(.L_13 - .L_12)
.L_12:
        /*002c*/ 	.word	0x00000000
        /*0030*/ 	.short	0x0000
        /*0032*/ 	.short	0x0000
        /*0034*/ 	.byte	0x00, 0xf5, 0x21, 0x00


	//----- nvinfo : EIATTR_SPARSE_MMA_MASK
	.align		4
.L_13:
        /*0038*/ 	.byte	0x03, 0x50
        /*003a*/ 	.short	0x0000


	//----- nvinfo : EIATTR_MAXREG_COUNT
	.align		4
        /*003c*/ 	.byte	0x03, 0x1b
        /*003e*/ 	.short	0x00ff


	//----- nvinfo : EIATTR_NUM_BARRIERS
	.align		4
        /*0040*/ 	.byte	0x02, 0x4c
        /*0042*/ 	.byte	0x01
	.zero		1


	//----- nvinfo : EIATTR_MERCURY_ISA_VERSION
	.align		4
        /*0044*/ 	.byte	0x03, 0x5f
        /*0046*/ 	.short	0x0101


	//----- nvinfo : EIATTR_VRC_CTA_INIT_COUNT
	.align		4
        /*0048*/ 	.byte	0x02, 0x4a
	.zero		1
	.zero		1


	//----- nvinfo : EIATTR_EXIT_INSTR_OFFSETS
	.align		4
        /*004c*/ 	.byte	0x04, 0x1c
        /*004e*/ 	.short	(.L_15 - .L_14)


	//   ....[0]....
.L_14:
        /*0050*/ 	.word	0x00000210


	//   ....[1]....
        /*0054*/ 	.word	0x00000290


	//----- nvinfo : EIATTR_CBANK_PARAM_SIZE
	.align		4
.L_15:
        /*0058*/ 	.byte	0x03, 0x19
        /*005a*/ 	.short	0x0014


	//----- nvinfo : EIATTR_PARAM_CBANK
	.align		4
        /*005c*/ 	.byte	0x04, 0x0a
        /*005e*/ 	.short	(.L_17 - .L_16)
	.align		4
.L_16:
        /*0060*/ 	.word	index@(.nv.constant0._Z12gpuReductionPiS_i)
        /*0064*/ 	.short	0x0380
        /*0066*/ 	.short	0x0014


	//----- nvinfo : EIATTR_SW_WAR
	.align		4
.L_17:
        /*0068*/ 	.byte	0x04, 0x36
        /*006a*/ 	.short	(.L_19 - .L_18)
.L_18:
        /*006c*/ 	.word	0x00000008
.L_19:


//--------------------- .nv.callgraph             --------------------------
	.section	.nv.callgraph,"",@"SHT_CUDA_CALLGRAPH"
	.align	4
	.sectionentsize	8
	.align		4
        /*0000*/ 	.word	0x00000000
	.align		4
        /*0004*/ 	.word	0xffffffff
	.align		4
        /*0008*/ 	.word	0x00000000
	.align		4
        /*000c*/ 	.word	0xfffffffe
	.align		4
        /*0010*/ 	.word	0x00000000
	.align		4
        /*0014*/ 	.word	0xfffffffd
	.align		4
        /*0018*/ 	.word	0x00000000
	.align		4
        /*001c*/ 	.word	0xfffffffc


//--------------------- .text._Z12gpuReductionPiS_i --------------------------
	.section	.text._Z12gpuReductionPiS_i,"ax",@progbits
	.align	128
        .global         _Z12gpuReductionPiS_i
        .type           _Z12gpuReductionPiS_i,@function
        .size           _Z12gpuReductionPiS_i,(.L_x_3 - _Z12gpuReductionPiS_i)
        .other          _Z12gpuReductionPiS_i,@"STO_CUDA_ENTRY STV_DEFAULT"
_Z12gpuReductionPiS_i:
.text._Z12gpuReductionPiS_i:
[----:B------:R-:W-:Y:S01]  /*0000*/  LDC R1, c[0x0][0x37c] ;  /* 0x0000df00ff017b82 */ /* 0x000fe20000000800 */
[----:B------:R-:W0:Y:S01]  /*0010*/  S2R R6, SR_TID.X ;  /* 0x0000000000067919 */ /* 0x000e220000002100 */
[----:B------:R-:W0:Y:S01]  /*0020*/  LDCU UR8, c[0x0][0x360] ;  /* 0x00006c00ff0877ac */ /* 0x000e220008000800 */
[----:B------:R-:W-:Y:S01]  /*0030*/  IMAD.MOV.U32 R4, RZ, RZ, RZ ;  /* 0x000000ffff047224 */ /* 0x000fe200078e00ff */
[----:B------:R-:W0:Y:S01]  /*0040*/  S2R R7, SR_CTAID.X ;  /* 0x0000000000077919 */ /* 0x000e220000002500 */
[----:B------:R-:W1:Y:S01]  /*0050*/  LDCU UR4, c[0x0][0x390] ;  /* 0x00007200ff0477ac */ /* 0x000e620008000800 */
[----:B------:R-:W2:Y:S01]  /*0060*/  LDCU.64 UR6, c[0x0][0x358] ;  /* 0x00006b00ff0677ac */ /* 0x000ea20008000a00 */
[----:B0-----:R-:W-:-:S05]  /*0070*/  IMAD R5, R7, UR8, R6 ;  /* 0x0000000807057c24 */ /* 0x001fca000f8e0206 */
[----:B-1----:R-:W-:-:S13]  /*0080*/  ISETP.GE.AND P0, PT, R5, UR4, PT ;  /* 0x0000000405007c0c */ /* 0x002fda000bf06270 */
[----:B------:R-:W0:Y:S02]  /*0090*/  @!P0 LDC.64 R2, c[0x0][0x380] ;  /* 0x0000e000ff028b82 */ /* 0x000e240000000a00 */
[----:B0-----:R-:W-:-:S05]  /*00a0*/  @!P0 IMAD.WIDE R2, R5, 0x4, R2 ;  /* 0x0000000405028825 */ /* 0x001fca00078e0202 */
[----:B--2---:R-:W2:Y:S01]  /*00b0*/  @!P0 LDG.E R4, desc[UR6][R2.64] ;  /* 0x0000000602048981 */ /* 0x004ea2000c1e1900 */
[----:B------:R-:W0:Y:S01]  /*00c0*/  S2UR UR5, SR_CgaCtaId ;  /* 0x00000000000579c3 */ /* 0x000e220000008800 */
[----:B------:R-:W-:Y:S01]  /*00d0*/  IMAD.U32 R0, RZ, RZ, UR8 ;  /* 0x00000008ff007e24 */ /* 0x000fe2000f8e00ff */
[----:B------:R-:W-:Y:S01]  /*00e0*/  UMOV UR4, 0x400 ;  /* 0x0000040000047882 */ /* 0x000fe20000000000 */
[----:B------:R-:W-:-:S03]  /*00f0*/  ISETP.NE.AND P0, PT, R6, RZ, PT ;  /* 0x000000ff0600720c */ /* 0x000fc60003f05270 */
[----:B------:R-:W-:Y:S01]  /*0100*/  ISETP.GE.U32.AND P1, PT, R0, 0x2, PT ;  /* 0x000000020000780c */ /* 0x000fe20003f26070 */
[----:B0-----:R-:W-:-:S06]  /*0110*/  ULEA UR4, UR5, UR4, 0x18 ;  /* 0x0000000405047291 */ /* 0x001fcc000f8ec0ff */
[----:B------:R-:W-:-:S05]  /*0120*/  LEA R5, R6, UR4, 0x2 ;  /* 0x0000000406057c11 */ /* 0x000fca000f8e10ff */
[----:B--2---:R0:W-:Y:S01]  /*0130*/  STS [R5], R4 ;  /* 0x0000000405007388 */ /* 0x0041e20000000800 */
[----:B------:R-:W-:Y:S06]  /*0140*/  BAR.SYNC.DEFER_BLOCKING 0x0 ;  /* 0x0000000000007b1d */ /* 0x000fec0000010000 */
[----:B------:R-:W-:Y:S05]  /*0150*/  @!P1 BRA `(.L_x_0) ;  /* 0x00000000002c9947 */ /* 0x000fea0003800000 */
.L_x_1:
[----:B------:R-:W-:-:S04]  /*0160*/  SHF.R.U32.HI R8, RZ, 0x1, R0 ;  /* 0x00000001ff087819 */ /* 0x000fc80000011600 */
[----:B------:R-:W-:-:S13]  /*0170*/  ISETP.GE.U32.AND P1, PT, R6, R8, PT ;  /* 0x000000080600720c */ /* 0x000fda0003f26070 */
[----:B------:R-:W-:Y:S01]  /*0180*/  @!P1 LEA R2, R8, R5, 0x2 ;  /* 0x0000000508029211 */ /* 0x000fe200078e10ff */
[----:B------:R-:W-:Y:S05]  /*0190*/  @!P1 LDS R3, [R5] ;  /* 0x0000000005039984 */ /* 0x000fea0000000800 */
[----:B------:R-:W0:Y:S02]  /*01a0*/  @!P1 LDS R2, [R2] ;  /* 0x0000000002029984 */ /* 0x000e240000000800 */
[----:B0-----:R-:W-:-:S05]  /*01b0*/  @!P1 IMAD.IADD R4, R2, 0x1, R3 ;  /* 0x0000000102049824 */ /* 0x001fca00078e0203 */
[----:B------:R1:W-:Y:S01]  /*01c0*/  @!P1 STS [R5], R4 ;  /* 0x0000000405009388 */ /* 0x0003e20000000800 */
[----:B------:R-:W-:Y:S01]  /*01d0*/  BAR.SYNC.DEFER_BLOCKING 0x0 ;  /* 0x0000000000007b1d */ /* 0x000fe20000010000 */
[----:B------:R-:W-:Y:S02]  /*01e0*/  ISETP.GT.U32.AND P1, PT, R0, 0x3, PT ;  /* 0x000000030000780c */ /* 0x000fe40003f24070 */
[----:B------:R-:W-:-:S11]  /*01f0*/  MOV R0, R8 ;  /* 0x0000000800007202 */ /* 0x000fd60000000f00 */
[----:B-1----:R-:W-:Y:S05]  /*0200*/  @P1 BRA `(.L_x_1) ;  /* 0xfffffffc00d41947 */ /* 0x002fea000383ffff */
.L_x_0:
[----:B------:R-:W-:Y:S05]  /*0210*/  @P0 EXIT ;  /* 0x000000000000094d */ /* 0x000fea0003800000 */
[----:B------:R-:W1:Y:S01]  /*0220*/  S2UR UR5, SR_CgaCtaId ;  /* 0x00000000000579c3 */ /* 0x000e620000008800 */
[----:B------:R-:W-:-:S07]  /*0230*/  UMOV UR4, 0x400 ;  /* 0x0000040000047882 */ /* 0x000fce0000000000 */
[----:B------:R-:W2:Y:S01]  /*0240*/  LDC.64 R2, c[0x0][0x388] ;  /* 0x0000e200ff027b82 */ /* 0x000ea20000000a00 */
[----:B-1----:R-:W-:Y:S01]  /*0250*/  ULEA UR4, UR5, UR4, 0x18 ;  /* 0x0000000405047291 */ /* 0x002fe2000f8ec0ff */
[----:B--2---:R-:W-:-:S08]  /*0260*/  IMAD.WIDE.U32 R2, R7, 0x4, R2 ;  /* 0x0000000407027825 */ /* 0x004fd000078e0002 */
[----:B0-----:R-:W0:Y:S04]  /*0270*/  LDS R5, [UR4] ;  /* 0x00000004ff057984 */ /* 0x001e280008000800 */
[----:B0-----:R-:W-:Y:S01]  /*0280*/  STG.E desc[UR6][R2.64], R5 ;  /* 0x0000000502007986 */ /* 0x001fe2000c101906 */
[----:B------:R-:W-:Y:S05]  /*0290*/  EXIT ;  /* 0x000000000000794d */ /* 0x000fea0003800000 */
.L_x_2:
[----:B------:R-:W-:-:S00]  /*02a0*/  BRA `(.L_x_2) ;  /* 0xfffffffc00fc7947 */ /* 0x000fc0000383ffff */
[----:B------:R-:W-:-:S00]  /*02b0*/  NOP ;  /* 0x0000000000007918 */ /* 0x000fc00000000000 */
        /* <DEDUP_REMOVED lines=12> */
.L_x_3:


//--------------------- .nv.shared._Z12gpuReductionPiS_i --------------------------
	.section	.nv.shared._Z12gpuReductionPiS_i,"aw",@nobits
	.sectionflags	@""
	.align	4
.nv.shared._Z12gpuReductionPiS_i:
	.zero		5120


//--------------------- .nv.shared.reserved.0     --------------------------
	.section	.nv.shared.reserved.0,"aw",@nobits
	.weak		__nv_reservedSMEM_offset_0_alias
	.size		__nv_reservedSMEM_offset_0_alias, 0, 64
	.other		__nv_reservedSMEM_offset_0_alias,@"STO_CUDA_RESERVED_SHARED STV_DEFAULT"
__nv_reservedSMEM_offset_0_alias:
	.zero		0
	.zero		64


//--------------------- .nv.constant0._Z12gpuReductionPiS_i --------------------------
	.section	.nv.constant0._Z12gpuReductionPiS_i,"a",@progbits
	.sectionflags	@""
	.align	4
.nv.constant0._Z12gpuReductionPiS_i:
	.zero		916


//--------------------- SYMBOLS --------------------------

	.type		.nv.reservedSmem.offset0,@object
	.size		.nv.reservedSmem.offset0,0x4
	.type		.nv.reservedSmem.cap,@object
	.size		.nv.reservedSmem.cap,0x4
